	.headerflags	@"EF_CUDA_TEXMODE_UNIFIED EF_CUDA_64BIT_ADDRESS EF_CUDA_ACCELERATORS EF_CUDA_SM90 EF_CUDA_VIRTUAL_SM(EF_CUDA_SM90)"
	.elftype	@"ET_EXEC"


//--------------------- .nv.info                  --------------------------
	.section	.nv.info,"",@"SHT_CUDA_INFO"
	.align	4


	//----- nvinfo : EIATTR_REGCOUNT
	.align		4
        /*0000*/ 	.byte	0x04, 0x2f
        /*0002*/ 	.short	(.L_1 - .L_0)
	.align		4
.L_0:
        /*0004*/ 	.word	index@(triton_poi_fused_cat_11)
        /*0008*/ 	.word	0x00000013


	//----- nvinfo : EIATTR_MIN_STACK_SIZE
	.align		4
.L_1:
        /*000c*/ 	.byte	0x04, 0x12
        /*000e*/ 	.short	(.L_3 - .L_2)
	.align		4
.L_2:
        /*0010*/ 	.word	index@(triton_poi_fused_cat_11)
        /*0014*/ 	.word	0x00000000


	//----- nvinfo : EIATTR_FRAME_SIZE
	.align		4
.L_3:
        /*0018*/ 	.byte	0x04, 0x11
        /*001a*/ 	.short	(.L_5 - .L_4)
	.align		4
.L_4:
        /*001c*/ 	.word	index@(triton_poi_fused_cat_11)
        /*0020*/ 	.word	0x00000000


	//----- nvinfo : EIATTR_MIN_STACK_SIZE
	.align		4
.L_5:
        /*0024*/ 	.byte	0x04, 0x12
        /*0026*/ 	.short	(.L_7 - .L_6)
	.align		4
.L_6:
        /*0028*/ 	.word	index@(triton_poi_fused_cat_11)
        /*002c*/ 	.word	0x00000000
.L_7:


//--------------------- .nv.info.triton_poi_fused_cat_11 --------------------------
	.section	.nv.info.triton_poi_fused_cat_11,"",@"SHT_CUDA_INFO"
	.sectionflags	@""
	.align	4


	//----- nvinfo : EIATTR_CUDA_API_VERSION
	.align		4
        /*0000*/ 	.byte	0x04, 0x37
        /*0002*/ 	.short	(.L_9 - .L_8)
.L_8:
        /*0004*/ 	.word	0x0000007c


	//----- nvinfo : EIATTR_KPARAM_INFO
	.align		4
.L_9:
        /*0008*/ 	.byte	0x04, 0x17
        /*000a*/ 	.short	(.L_11 - .L_10)
.L_10:
        /*000c*/ 	.word	0x00000000
        /*0010*/ 	.short	0x0004
        /*0012*/ 	.short	0x0020
        /*0014*/ 	.byte	0x00, 0xf0, 0x11, 0x00


	//----- nvinfo : EIATTR_KPARAM_INFO
	.align		4
.L_11:
        /*0018*/ 	.byte	0x04, 0x17
        /*001a*/ 	.short	(.L_13 - .L_12)
.L_12:
        /*001c*/ 	.word	0x00000000
        /*0020*/ 	.short	0x0003
        /*0022*/ 	.short	0x0018
        /*0024*/ 	.byte	0x00, 0xf4, 0x21, 0x00


	//----- nvinfo : EIATTR_KPARAM_INFO
	.align		4
.L_13:
        /*0028*/ 	.byte	0x04, 0x17
        /*002a*/ 	.short	(.L_15 - .L_14)
.L_14:
        /*002c*/ 	.word	0x00000000
        /*0030*/ 	.short	0x0002
        /*0032*/ 	.short	0x0010
        /*0034*/ 	.byte	0x00, 0xf4, 0x21, 0x00


	//----- nvinfo : EIATTR_KPARAM_INFO
	.align		4
.L_15:
        /*0038*/ 	.byte	0x04, 0x17
        /*003a*/ 	.short	(.L_17 - .L_16)
.L_16:
        /*003c*/ 	.word	0x00000000
        /*0040*/ 	.short	0x0001
        /*0042*/ 	.short	0x0008
        /*0044*/ 	.byte	0x00, 0xf4, 0x21, 0x00


	//----- nvinfo : EIATTR_KPARAM_INFO
	.align		4
.L_17:
        /*0048*/ 	.byte	0x04, 0x17
        /*004a*/ 	.short	(.L_19 - .L_18)
.L_18:
        /*004c*/ 	.word	0x00000000
        /*0050*/ 	.short	0x0000
        /*0052*/ 	.short	0x0000
        /*0054*/ 	.byte	0x00, 0xf4, 0x21, 0x00


	//----- nvinfo : EIATTR_SPARSE_MMA_MASK
	.align		4
.L_19:
        /*0058*/ 	.byte	0x03, 0x50
        /*005a*/ 	.short	0x0000


	//----- nvinfo : EIATTR_MAXREG_COUNT
	.align		4
        /*005c*/ 	.byte	0x03, 0x1b
        /*005e*/ 	.short	0x00ff


	//----- nvinfo : EIATTR_EXIT_INSTR_OFFSETS
	.align		4
        /*0060*/ 	.byte	0x04, 0x1c
        /*0062*/ 	.short	(.L_21 - .L_20)


	//   ....[0]....
.L_20:
        /*0064*/ 	.word	0x00000360


	//----- nvinfo : EIATTR_REQNTID
	.align		4
.L_21:
        /*0068*/ 	.byte	0x04, 0x10
        /*006a*/ 	.short	(.L_23 - .L_22)
.L_22:
        /*006c*/ 	.word	0x00000080
        /*0070*/ 	.word	0x00000001
        /*0074*/ 	.word	0x00000001


	//----- nvinfo : EIATTR_CBANK_PARAM_SIZE
	.align		4
.L_23:
        /*0078*/ 	.byte	0x03, 0x19
        /*007a*/ 	.short	0x0024


	//----- nvinfo : EIATTR_PARAM_CBANK
	.align		4
        /*007c*/ 	.byte	0x04, 0x0a
        /*007e*/ 	.short	(.L_25 - .L_24)
	.align		4
.L_24:
        /*0080*/ 	.word	index@(.nv.constant0.triton_poi_fused_cat_11)
        /*0084*/ 	.short	0x0210
        /*0086*/ 	.short	0x0024


	//----- nvinfo : EIATTR_SW_WAR
	.align		4
.L_25:
        /*0088*/ 	.byte	0x04, 0x36
        /*008a*/ 	.short	(.L_27 - .L_26)
.L_26:
        /*008c*/ 	.word	0x00000008
.L_27:


//--------------------- .nv.callgraph             --------------------------
	.section	.nv.callgraph,"",@"SHT_CUDA_CALLGRAPH"
	.align	4
	.sectionentsize	8
	.align		4
        /*0000*/ 	.word	0x00000000
	.align		4
        /*0004*/ 	.word	0xffffffff
	.align		4
        /*0008*/ 	.word	0x00000000
	.align		4
        /*000c*/ 	.word	0xfffffffe
	.align		4
        /*0010*/ 	.word	0x00000000
	.align		4
        /*0014*/ 	.word	0xfffffffd
	.align		4
        /*0018*/ 	.word	0x00000000
	.align		4
        /*001c*/ 	.word	0xfffffffc


//--------------------- .text.triton_poi_fused_cat_11 --------------------------
	.section	.text.triton_poi_fused_cat_11,"ax",@progbits
	.align	128
        .global         triton_poi_fused_cat_11
        .type           triton_poi_fused_cat_11,@function
        .size           triton_poi_fused_cat_11,(.L_x_1 - triton_poi_fused_cat_11)
        .other          triton_poi_fused_cat_11,@"STO_CUDA_ENTRY STV_DEFAULT"
triton_poi_fused_cat_11:
.text.triton_poi_fused_cat_11:
[----:B------:R-:W-:Y:S01]  /*0000*/  LDC R1, c[0x0][0x28] ;  /* 0x00000a00ff017b82 */ /* 0x000fe20000000800 */
[----:B------:R-:W1:Y:S07]  /*0010*/  S2R R0, SR_TID.X ;  /* 0x0000000000007919 */ /* 0x000e6e0000002100 */
[----:B------:R-:W2:Y:S01]  /*0020*/  LDC.64 R4, c[0x0][0x218] ;  /* 0x00008600ff047b82 */ /* 0x000ea20000000a00 */
[----:B------:R-:W-:Y:S01]  /*0030*/  ULDC.64 UR6, c[0x0][0x220] ;  /* 0x0000880000067ab9 */ /* 0x000fe20000000a00 */
[----:B------:R-:W-:Y:S01]  /*0040*/  ULDC.64 UR4, c[0x0][0x208] ;  /* 0x0000820000047ab9 */ /* 0x000fe20000000a00 */
[----:B------:R-:W3:Y:S01]  /*0050*/  S2R R3, SR_CTAID.X ;  /* 0x0000000000037919 */ /* 0x000ee20000002500 */
[----:B-1----:R-:W-:-:S05]  /*0060*/  IMAD.SHL.U32 R0, R0, 0x2, RZ ;  /* 0x0000000200007824 */ /* 0x002fca00078e00ff */
[----:B------:R-:W-:-:S05]  /*0070*/  LOP3.LUT R0, R0, 0xfe, RZ, 0xc0, !PT ;  /* 0x000000fe00007812 */ /* 0x000fca00078ec0ff */
[----:B---3--:R-:W-:Y:S02]  /*0080*/  IMAD R0, R3, 0x100, R0 ;  /* 0x0000010003007824 */ /* 0x008fe400078e0200 */
[----:B------:R-:W1:Y:S03]  /*0090*/  LDC.64 R2, c[0x0][0x210] ;  /* 0x00008400ff027b82 */ /* 0x000e660000000a00 */
[----:B------:R-:W-:-:S04]  /*00a0*/  SHF.R.S32.HI R7, RZ, 0x1f, R0 ;  /* 0x0000001fff077819 */ /* 0x000fc80000011400 */
[CC--:B------:R-:W-:Y:S02]  /*00b0*/  LEA.HI R6, R7.reuse, R0.reuse, RZ, 0x6 ;  /* 0x0000000007067211 */ /* 0x0c0fe400078f30ff */
[----:B------:R-:W-:Y:S02]  /*00c0*/  LEA.HI R10, R7, R0, RZ, 0xe ;  /* 0x00000000070a7211 */ /* 0x000fe400078f70ff */
[--C-:B------:R-:W-:Y:S02]  /*00d0*/  SHF.R.S32.HI R8, RZ, 0x6, R6.reuse ;  /* 0x00000006ff087819 */ /* 0x100fe40000011406 */
[----:B------:R-:W-:Y:S02]  /*00e0*/  SHF.R.S32.HI R9, RZ, 0x1f, R6 ;  /* 0x0000001fff097819 */ /* 0x000fe40000011406 */
[----:B------:R-:W-:Y:S02]  /*00f0*/  LOP3.LUT R7, R6, 0xffffffc0, RZ, 0xc0, !PT ;  /* 0xffffffc006077812 */ /* 0x000fe400078ec0ff */
[----:B------:R-:W-:-:S02]  /*0100*/  LEA.HI R9, R9, R8, RZ, 0x8 ;  /* 0x0000000809097211 */ /* 0x000fc400078f40ff */
[----:B------:R-:W-:Y:S01]  /*0110*/  SHF.R.S32.HI R11, RZ, 0xe, R10 ;  /* 0x0000000eff0b7819 */ /* 0x000fe2000001140a */
[----:B------:R-:W-:Y:S01]  /*0120*/  IMAD.IADD R7, R0, 0x1, -R7 ;  /* 0x0000000100077824 */ /* 0x000fe200078e0a07 */
[----:B------:R-:W-:-:S03]  /*0130*/  LOP3.LUT R9, R9, 0xffffff00, RZ, 0xc0, !PT ;  /* 0xffffff0009097812 */ /* 0x000fc600078ec0ff */
[----:B------:R-:W-:Y:S01]  /*0140*/  IMAD.SHL.U32 R6, R11, 0x2000, RZ ;  /* 0x000020000b067824 */ /* 0x000fe200078e00ff */
[----:B------:R-:W-:Y:S01]  /*0150*/  LOP3.LUT R11, R10, 0xffffc000, RZ, 0xc0, !PT ;  /* 0xffffc0000a0b7812 */ /* 0x000fe200078ec0ff */
[----:B------:R-:W-:Y:S01]  /*0160*/  IMAD.IADD R9, R8, 0x1, -R9 ;  /* 0x0000000108097824 */ /* 0x000fe200078e0a09 */
[----:B------:R-:W-:Y:S02]  /*0170*/  SHF.R.S32.HI R10, RZ, 0x1f, R7 ;  /* 0x0000001fff0a7819 */ /* 0x000fe40000011407 */
[----:B------:R-:W-:Y:S01]  /*0180*/  SHF.R.S32.HI R13, RZ, 0x1f, R6 ;  /* 0x0000001fff0d7819 */ /* 0x000fe20000011406 */
[C---:B------:R-:W-:Y:S01]  /*0190*/  IMAD.SHL.U32 R8, R9.reuse, 0x40, RZ ;  /* 0x0000004009087824 */ /* 0x040fe200078e00ff */
[C---:B------:R-:W-:Y:S01]  /*01a0*/  ISETP.GE.AND P0, PT, R9.reuse, 0x80, PT ;  /* 0x000000800900780c */ /* 0x040fe20003f06270 */
[----:B--2---:R-:W-:Y:S01]  /*01b0*/  IMAD.WIDE R4, R9, 0x4, R4 ;  /* 0x0000000409047825 */ /* 0x004fe200078e0204 */
[----:B------:R-:W-:Y:S02]  /*01c0*/  IADD3 R11, R6, R0, -R11 ;  /* 0x00000000060b7210 */ /* 0x000fe40007ffe80b */
[----:B------:R-:W-:-:S02]  /*01d0*/  IADD3 R7, P1, P2, R8, R7, R6 ;  /* 0x0000000708077210 */ /* 0x000fc40007a3e006 */
[----:B------:R-:W-:Y:S01]  /*01e0*/  SHF.R.S32.HI R8, RZ, 0x1f, R8 ;  /* 0x0000001fff087819 */ /* 0x000fe20000011408 */
[----:B-1----:R-:W-:-:S03]  /*01f0*/  IMAD.WIDE R2, R11, 0x4, R2 ;  /* 0x000000040b027825 */ /* 0x002fc600078e0202 */
[----:B------:R-:W-:Y:S02]  /*0200*/  IADD3.X R8, R8, R10, R13, P1, P2 ;  /* 0x0000000a08087210 */ /* 0x000fe40000fe440d */
[----:B------:R-:W-:Y:S02]  /*0210*/  CS2R R10, SRZ ;  /* 0x00000000000a7805 */ /* 0x000fe4000001ff00 */
[----:B------:R-:W-:Y:S02]  /*0220*/  ISETP.GT.AND P1, PT, R9, 0x7f, PT ;  /* 0x0000007f0900780c */ /* 0x000fe40003f24270 */
[----:B------:R-:W-:Y:S02]  /*0230*/  CS2R R12, SRZ ;  /* 0x00000000000c7805 */ /* 0x000fe4000001ff00 */
[C---:B------:R-:W-:Y:S02]  /*0240*/  LEA R6, P2, R7.reuse, UR6, 0x2 ;  /* 0x0000000607067c11 */ /* 0x040fe4000f8410ff */
[----:B------:R-:W-:Y:S01]  /*0250*/  CS2R R14, SRZ ;  /* 0x00000000000e7805 */ /* 0x000fe2000001ff00 */
[----:B------:R-:W2:Y:S01]  /*0260*/  @!P0 LDG.E.64 R10, desc[UR4][R2.64] ;  /* 0x00000004020a8981 */ /* 0x000ea2000c1e1b00 */
[----:B------:R-:W-:-:S02]  /*0270*/  LEA.HI.X R7, R7, UR7, R8, 0x2, P2 ;  /* 0x0000000707077c11 */ /* 0x000fc400090f1408 */
[----:B------:R-:W1:Y:S01]  /*0280*/  LDC.64 R8, c[0x0][0x228] ;  /* 0x00008a00ff087b82 */ /* 0x000e620000000a00 */
[----:B------:R-:W3:Y:S04]  /*0290*/  @!P0 LDG.E.EL R12, desc[UR4][R4.64] ;  /* 0x00000004040c8981 */ /* 0x000ee8000c2e1900 */
[----:B------:R-:W4:Y:S04]  /*02a0*/  @!P0 LDG.E.EL R13, desc[UR4][R4.64] ;  /* 0x00000004040d8981 */ /* 0x000f28000c2e1900 */
[----:B------:R-:W5:Y:S01]  /*02b0*/  @P1 LDG.E.64 R14, desc[UR4][R6.64+-0x8000] ;  /* 0xff800004060e1981 */ /* 0x000f62000c1e1b00 */
[----:B--2---:R-:W-:-:S02]  /*02c0*/  SEL R10, R10, RZ, !P0 ;  /* 0x000000ff0a0a7207 */ /* 0x004fc40004000000 */
[----:B------:R-:W-:Y:S02]  /*02d0*/  SEL R16, R11, RZ, !P0 ;  /* 0x000000ff0b107207 */ /* 0x000fe40004000000 */
[----:B---3--:R-:W-:Y:S02]  /*02e0*/  SEL R3, R12, RZ, !P0 ;  /* 0x000000ff0c037207 */ /* 0x008fe40004000000 */
[----:B----4-:R-:W-:-:S03]  /*02f0*/  SEL R13, R13, RZ, !P0 ;  /* 0x000000ff0d0d7207 */ /* 0x010fc60004000000 */
[----:B------:R-:W-:Y:S01]  /*0300*/  FADD R12, R10, R3 ;  /* 0x000000030a0c7221 */ /* 0x000fe20000000000 */
[----:B-1----:R-:W-:Y:S01]  /*0310*/  IMAD.WIDE R2, R0, 0x4, R8 ;  /* 0x0000000400027825 */ /* 0x002fe200078e0208 */
[----:B-----5:R-:W-:-:S03]  /*0320*/  @P0 SEL R12, R14, RZ, P1 ;  /* 0x000000ff0e0c0207 */ /* 0x020fc60000800000 */
[----:B------:R-:W-:Y:S01]  /*0330*/  FADD R13, R16, R13 ;  /* 0x0000000d100d7221 */ /* 0x000fe20000000000 */
[----:B------:R-:W-:-:S05]  /*0340*/  @P0 SEL R13, R15, RZ, P1 ;  /* 0x000000ff0f0d0207 */ /* 0x000fca0000800000 */
[----:B------:R-:W-:Y:S01]  /*0350*/  STG.E.64 desc[UR4][R2.64], R12 ;  /* 0x0000000c02007986 */ /* 0x000fe2000c101b04 */
[----:B------:R-:W-:Y:S05]  /*0360*/  EXIT ;  /* 0x000000000000794d */ /* 0x000fea0003800000 */
.L_x_0:
[----:B------:R-:W-:-:S00]  /*0370*/  BRA `(.L_x_0) ;  /* 0xfffffffc00fc7947 */ /* 0x000fc0000383ffff */
[----:B------:R-:W-:-:S00]  /*0380*/  NOP ;  /* 0x0000000000007918 */ /* 0x000fc00000000000 */
[----:B------:R-:W-:-:S00]  /*0390*/  NOP ;  /* 0x0000000000007918 */ /* 0x000fc00000000000 */
[----:B------:R-:W-:-:S00]  /*03a0*/  NOP ;  /* 0x0000000000007918 */ /* 0x000fc00000000000 */
[----:B------:R-:W-:-:S00]  /*03b0*/  NOP ;  /* 0x0000000000007918 */ /* 0x000fc00000000000 */
[----:B------:R-:W-:-:S00]  /*03c0*/  NOP ;  /* 0x0000000000007918 */ /* 0x000fc00000000000 */
[----:B------:R-:W-:-:S00]  /*03d0*/  NOP ;  /* 0x0000000000007918 */ /* 0x000fc00000000000 */
[----:B------:R-:W-:-:S00]  /*03e0*/  NOP ;  /* 0x0000000000007918 */ /* 0x000fc00000000000 */
[----:B------:R-:W-:-:S00]  /*03f0*/  NOP ;  /* 0x0000000000007918 */ /* 0x000fc00000000000 */
.L_x_1:


//--------------------- .nv.constant0.triton_poi_fused_cat_11 --------------------------
	.section	.nv.constant0.triton_poi_fused_cat_11,"a",@progbits
	.sectionflags	@""
	.align	4
.nv.constant0.triton_poi_fused_cat_11:
	.zero		564
